	.headerflags	@"EF_CUDA_TEXMODE_UNIFIED EF_CUDA_64BIT_ADDRESS EF_CUDA_ACCELERATORS EF_CUDA_SM90 EF_CUDA_VIRTUAL_SM(EF_CUDA_SM90)"
	.elftype	@"ET_EXEC"


//--------------------- .nv.info                  --------------------------
	.section	.nv.info,"",@"SHT_CUDA_INFO"
	.align	4


	//----- nvinfo : EIATTR_REGCOUNT
	.align		4
        /*0000*/ 	.byte	0x04, 0x2f
        /*0002*/ 	.short	(.L_1 - .L_0)
	.align		4
.L_0:
        /*0004*/ 	.word	index@(triton_poi_fused_add_cat_mul_relu_sigmoid_36)
        /*0008*/ 	.word	0x00000016


	//----- nvinfo : EIATTR_MIN_STACK_SIZE
	.align		4
.L_1:
        /*000c*/ 	.byte	0x04, 0x12
        /*000e*/ 	.short	(.L_3 - .L_2)
	.align		4
.L_2:
        /*0010*/ 	.word	index@(triton_poi_fused_add_cat_mul_relu_sigmoid_36)
        /*0014*/ 	.word	0x00000000


	//----- nvinfo : EIATTR_FRAME_SIZE
	.align		4
.L_3:
        /*0018*/ 	.byte	0x04, 0x11
        /*001a*/ 	.short	(.L_5 - .L_4)
	.align		4
.L_4:
        /*001c*/ 	.word	index@(triton_poi_fused_add_cat_mul_relu_sigmoid_36)
        /*0020*/ 	.word	0x00000000


	//----- nvinfo : EIATTR_MIN_STACK_SIZE
	.align		4
.L_5:
        /*0024*/ 	.byte	0x04, 0x12
        /*0026*/ 	.short	(.L_7 - .L_6)
	.align		4
.L_6:
        /*0028*/ 	.word	index@(triton_poi_fused_add_cat_mul_relu_sigmoid_36)
        /*002c*/ 	.word	0x00000000
.L_7:


//--------------------- .nv.info.triton_poi_fused_add_cat_mul_relu_sigmoid_36 --------------------------
	.section	.nv.info.triton_poi_fused_add_cat_mul_relu_sigmoid_36,"",@"SHT_CUDA_INFO"
	.sectionflags	@""
	.align	4


	//----- nvinfo : EIATTR_CUDA_API_VERSION
	.align		4
        /*0000*/ 	.byte	0x04, 0x37
        /*0002*/ 	.short	(.L_9 - .L_8)
.L_8:
        /*0004*/ 	.word	0x0000007c


	//----- nvinfo : EIATTR_KPARAM_INFO
	.align		4
.L_9:
        /*0008*/ 	.byte	0x04, 0x17
        /*000a*/ 	.short	(.L_11 - .L_10)
.L_10:
        /*000c*/ 	.word	0x00000000
        /*0010*/ 	.short	0x0007
        /*0012*/ 	.short	0x0038
        /*0014*/ 	.byte	0x00, 0xf0, 0x11, 0x00


	//----- nvinfo : EIATTR_KPARAM_INFO
	.align		4
.L_11:
        /*0018*/ 	.byte	0x04, 0x17
        /*001a*/ 	.short	(.L_13 - .L_12)
.L_12:
        /*001c*/ 	.word	0x00000000
        /*0020*/ 	.short	0x0006
        /*0022*/ 	.short	0x0030
        /*0024*/ 	.byte	0x00, 0xf4, 0x21, 0x00


	//----- nvinfo : EIATTR_KPARAM_INFO
	.align		4
.L_13:
        /*0028*/ 	.byte	0x04, 0x17
        /*002a*/ 	.short	(.L_15 - .L_14)
.L_14:
        /*002c*/ 	.word	0x00000000
        /*0030*/ 	.short	0x0005
        /*0032*/ 	.short	0x0028
        /*0034*/ 	.byte	0x00, 0xf4, 0x21, 0x00


	//----- nvinfo : EIATTR_KPARAM_INFO
	.align		4
.L_15:
        /*0038*/ 	.byte	0x04, 0x17
        /*003a*/ 	.short	(.L_17 - .L_16)
.L_16:
        /*003c*/ 	.word	0x00000000
        /*0040*/ 	.short	0x0004
        /*0042*/ 	.short	0x0020
        /*0044*/ 	.byte	0x00, 0xf4, 0x21, 0x00


	//----- nvinfo : EIATTR_KPARAM_INFO
	.align		4
.L_17:
        /*0048*/ 	.byte	0x04, 0x17
        /*004a*/ 	.short	(.L_19 - .L_18)
.L_18:
        /*004c*/ 	.word	0x00000000
        /*0050*/ 	.short	0x0003
        /*0052*/ 	.short	0x0018
        /*0054*/ 	.byte	0x00, 0xf4, 0x21, 0x00


	//----- nvinfo : EIATTR_KPARAM_INFO
	.align		4
.L_19:
        /*0058*/ 	.byte	0x04, 0x17
        /*005a*/ 	.short	(.L_21 - .L_20)
.L_20:
        /*005c*/ 	.word	0x00000000
        /*0060*/ 	.short	0x0002
        /*0062*/ 	.short	0x0010
        /*0064*/ 	.byte	0x00, 0xf4, 0x21, 0x00


	//----- nvinfo : EIATTR_KPARAM_INFO
	.align		4
.L_21:
        /*0068*/ 	.byte	0x04, 0x17
        /*006a*/ 	.short	(.L_23 - .L_22)
.L_22:
        /*006c*/ 	.word	0x00000000
        /*0070*/ 	.short	0x0001
        /*0072*/ 	.short	0x0008
        /*0074*/ 	.byte	0x00, 0xf4, 0x21, 0x00


	//----- nvinfo : EIATTR_KPARAM_INFO
	.align		4
.L_23:
        /*0078*/ 	.byte	0x04, 0x17
        /*007a*/ 	.short	(.L_25 - .L_24)
.L_24:
        /*007c*/ 	.word	0x00000000
        /*0080*/ 	.short	0x0000
        /*0082*/ 	.short	0x0000
        /*0084*/ 	.byte	0x00, 0xf4, 0x21, 0x00


	//----- nvinfo : EIATTR_SPARSE_MMA_MASK
	.align		4
.L_25:
        /*0088*/ 	.byte	0x03, 0x50
        /*008a*/ 	.short	0x0000


	//----- nvinfo : EIATTR_MAXREG_COUNT
	.align		4
        /*008c*/ 	.byte	0x03, 0x1b
        /*008e*/ 	.short	0x00ff


	//----- nvinfo : EIATTR_EXIT_INSTR_OFFSETS
	.align		4
        /*0090*/ 	.byte	0x04, 0x1c
        /*0092*/ 	.short	(.L_27 - .L_26)


	//   ....[0]....
.L_26:
        /*0094*/ 	.word	0x00000470


	//----- nvinfo : EIATTR_REQNTID
	.align		4
.L_27:
        /*0098*/ 	.byte	0x04, 0x10
        /*009a*/ 	.short	(.L_29 - .L_28)
.L_28:
        /*009c*/ 	.word	0x00000080
        /*00a0*/ 	.word	0x00000001
        /*00a4*/ 	.word	0x00000001


	//----- nvinfo : EIATTR_CBANK_PARAM_SIZE
	.align		4
.L_29:
        /*00a8*/ 	.byte	0x03, 0x19
        /*00aa*/ 	.short	0x003c


	//----- nvinfo : EIATTR_PARAM_CBANK
	.align		4
        /*00ac*/ 	.byte	0x04, 0x0a
        /*00ae*/ 	.short	(.L_31 - .L_30)
	.align		4
.L_30:
        /*00b0*/ 	.word	index@(.nv.constant0.triton_poi_fused_add_cat_mul_relu_sigmoid_36)
        /*00b4*/ 	.short	0x0210
        /*00b6*/ 	.short	0x003c


	//----- nvinfo : EIATTR_SW_WAR
	.align		4
.L_31:
        /*00b8*/ 	.byte	0x04, 0x36
        /*00ba*/ 	.short	(.L_33 - .L_32)
.L_32:
        /*00bc*/ 	.word	0x00000008
.L_33:


//--------------------- .nv.callgraph             --------------------------
	.section	.nv.callgraph,"",@"SHT_CUDA_CALLGRAPH"
	.align	4
	.sectionentsize	8
	.align		4
        /*0000*/ 	.word	0x00000000
	.align		4
        /*0004*/ 	.word	0xffffffff
	.align		4
        /*0008*/ 	.word	0x00000000
	.align		4
        /*000c*/ 	.word	0xfffffffe
	.align		4
        /*0010*/ 	.word	0x00000000
	.align		4
        /*0014*/ 	.word	0xfffffffd
	.align		4
        /*0018*/ 	.word	0x00000000
	.align		4
        /*001c*/ 	.word	0xfffffffc


//--------------------- .text.triton_poi_fused_add_cat_mul_relu_sigmoid_36 --------------------------
	.section	.text.triton_poi_fused_add_cat_mul_relu_sigmoid_36,"ax",@progbits
	.align	128
        .global         triton_poi_fused_add_cat_mul_relu_sigmoid_36
        .type           triton_poi_fused_add_cat_mul_relu_sigmoid_36,@function
        .size           triton_poi_fused_add_cat_mul_relu_sigmoid_36,(.L_x_1 - triton_poi_fused_add_cat_mul_relu_sigmoid_36)
        .other          triton_poi_fused_add_cat_mul_relu_sigmoid_36,@"STO_CUDA_ENTRY STV_DEFAULT"
triton_poi_fused_add_cat_mul_relu_sigmoid_36:
.text.triton_poi_fused_add_cat_mul_relu_sigmoid_36:
[----:B------:R-:W-:Y:S01]  /*0000*/  LDC R1, c[0x0][0x28] ;  /* 0x00000a00ff017b82 */ /* 0x000fe20000000800 */
[----:B------:R-:W1:Y:S07]  /*0010*/  S2R R0, SR_TID.X ;  /* 0x0000000000007919 */ /* 0x000e6e0000002100 */
[----:B------:R-:W2:Y:S01]  /*0020*/  LDC.64 R8, c[0x0][0x228] ;  /* 0x00008a00ff087b82 */ /* 0x000ea20000000a00 */
[----:B------:R-:W-:Y:S01]  /*0030*/  ULDC.64 UR4, c[0x0][0x208] ;  /* 0x0000820000047ab9 */ /* 0x000fe20000000a00 */
[----:B------:R-:W3:Y:S06]  /*0040*/  S2R R5, SR_CTAID.X ;  /* 0x0000000000057919 */ /* 0x000eec0000002500 */
[----:B------:R-:W4:Y:S08]  /*0050*/  LDC.64 R12, c[0x0][0x218] ;  /* 0x00008600ff0c7b82 */ /* 0x000f300000000a00 */
[----:B------:R-:W5:Y:S08]  /*0060*/  LDC.64 R14, c[0x0][0x220] ;  /* 0x00008800ff0e7b82 */ /* 0x000f700000000a00 */
[----:B------:R-:W5:Y:S01]  /*0070*/  LDC.64 R10, c[0x0][0x230] ;  /* 0x00008c00ff0a7b82 */ /* 0x000f620000000a00 */
[----:B-1----:R-:W-:-:S02]  /*0080*/  SHF.L.U32 R0, R0, 0x2, RZ ;  /* 0x0000000200007819 */ /* 0x002fc400000006ff */
[----:B---3--:R-:W-:Y:S02]  /*0090*/  SHF.R.S32.HI R3, RZ, 0x16, R5 ;  /* 0x00000016ff037819 */ /* 0x008fe40000011405 */
[----:B------:R-:W-:Y:S02]  /*00a0*/  LOP3.LUT R0, R0, 0x1fc, RZ, 0xc0, !PT ;  /* 0x000001fc00007812 */ /* 0x000fe400078ec0ff */
[----:B------:R-:W-:Y:S02]  /*00b0*/  SGXT R3, R3, 0x1 ;  /* 0x000000010303781a */ /* 0x000fe40000000200 */
[----:B------:R-:W-:Y:S02]  /*00c0*/  LEA R0, R5, R0, 0x9 ;  /* 0x0000000005007211 */ /* 0x000fe400078e48ff */
[----:B------:R-:W1:Y:S02]  /*00d0*/  LDC.64 R4, c[0x0][0x210] ;  /* 0x00008400ff047b82 */ /* 0x000e640000000a00 */
[----:B------:R-:W-:-:S04]  /*00e0*/  LEA.HI R3, R3, R0, RZ, 0x4 ;  /* 0x0000000003037211 */ /* 0x000fc800078f20ff */
[----:B------:R-:W-:-:S05]  /*00f0*/  SHF.R.S32.HI R3, RZ, 0x4, R3 ;  /* 0x00000004ff037819 */ /* 0x000fca0000011403 */
[----:B--2---:R-:W-:-:S05]  /*0100*/  IMAD.WIDE R8, R3, 0x4, R8 ;  /* 0x0000000403087825 */ /* 0x004fca00078e0208 */
[----:B------:R-:W2:Y:S01]  /*0110*/  LDG.E.EL R16, desc[UR4][R8.64] ;  /* 0x0000000408107981 */ /* 0x000ea2000c2e1900 */
[----:B----4-:R-:W-:-:S04]  /*0120*/  IMAD.WIDE R12, R3, 0x4, R12 ;  /* 0x00000004030c7825 */ /* 0x010fc800078e020c */
[C---:B-1----:R-:W-:Y:S01]  /*0130*/  IMAD.WIDE R4, R0.reuse, 0x4, R4 ;  /* 0x0000000400047825 */ /* 0x042fe200078e0204 */
[----:B------:R1:W3:Y:S03]  /*0140*/  LDG.E.EL R2, desc[UR4][R12.64] ;  /* 0x000000040c027981 */ /* 0x0002e6000c2e1900 */
[----:B-----5:R-:W-:Y:S02]  /*0150*/  IMAD.WIDE R14, R3, 0x4, R14 ;  /* 0x00000004030e7825 */ /* 0x020fe400078e020e */
[----:B------:R-:W3:Y:S02]  /*0160*/  LDG.E.128 R4, desc[UR4][R4.64] ;  /* 0x0000000404047981 */ /* 0x000ee4000c1e1d00 */
[----:B0-----:R-:W-:Y:S02]  /*0170*/  IMAD.WIDE R10, R0, 0x4, R10 ;  /* 0x00000004000a7825 */ /* 0x001fe400078e020a */
[----:B------:R0:W4:Y:S04]  /*0180*/  LDG.E.EL R3, desc[UR4][R14.64] ;  /* 0x000000040e037981 */ /* 0x000128000c2e1900 */
[----:B------:R-:W5:Y:S01]  /*0190*/  LDG.E.128 R8, desc[UR4][R10.64] ;  /* 0x000000040a087981 */ /* 0x000f62000c1e1d00 */
[----:B-1----:R-:W-:Y:S01]  /*01a0*/  SHF.R.S32.HI R13, RZ, 0x1f, R0 ;  /* 0x0000001fff0d7819 */ /* 0x002fe20000011400 */
[----:B------:R-:W-:-:S03]  /*01b0*/  HFMA2.MMA R19, -RZ, RZ, 1.625, 0 ;  /* 0x3e800000ff137435 */ /* 0x000fc600000001ff */
[----:B0-----:R-:W-:Y:S02]  /*01c0*/  LEA.HI R14, R13, R0, RZ, 0xe ;  /* 0x000000000d0e7211 */ /* 0x001fe400078f70ff */
[----:B------:R-:W0:Y:S02]  /*01d0*/  LDC.64 R12, c[0x0][0x238] ;  /* 0x00008e00ff0c7b82 */ /* 0x000e240000000a00 */
[----:B------:R-:W-:Y:S01]  /*01e0*/  LOP3.LUT R15, R14, 0xffffc000, RZ, 0xc0, !PT ;  /* 0xffffc0000e0f7812 */ /* 0x000fe200078ec0ff */
[----:B0-----:R-:W-:-:S04]  /*01f0*/  IMAD.WIDE R12, R0, 0x4, R12 ;  /* 0x00000004000c7825 */ /* 0x001fc800078e020c */
[----:B--2---:R-:W-:-:S04]  /*0200*/  FADD R16, RZ, -R16 ;  /* 0x80000010ff107221 */ /* 0x004fc80000000000 */
[----:B------:R-:W-:-:S05]  /*0210*/  FMUL R16, R16, 1.4426950216293334961 ;  /* 0x3fb8aa3b10107820 */ /* 0x000fca0000400000 */
[----:B------:R-:W-:Y:S01]  /*0220*/  FSETP.GEU.AND P0, PT, R16, -126, PT ;  /* 0xc2fc00001000780b */ /* 0x000fe20003f0e000 */
[--C-:B---3--:R-:W-:Y:S01]  /*0230*/  FADD R4, R4, -R2.reuse ;  /* 0x8000000204047221 */ /* 0x108fe20000000000 */
[----:B------:R-:W-:-:S03]  /*0240*/  FADD R6, R6, -R2 ;  /* 0x8000000206067221 */ /* 0x000fc60000000000 */
[----:B----4-:R-:W-:-:S08]  /*0250*/  FMUL R4, R3, R4 ;  /* 0x0000000403047220 */ /* 0x010fd00000400000 */
[----:B------:R-:W-:-:S04]  /*0260*/  @!P0 FMUL R16, R16, 0.5 ;  /* 0x3f00000010108820 */ /* 0x000fc80000400000 */
[----:B------:R0:W1:Y:S02]  /*0270*/  MUFU.EX2 R17, R16 ;  /* 0x0000001000117308 */ /* 0x0000640000000800 */
[--C-:B0-----:R-:W-:Y:S01]  /*0280*/  FADD R16, R5, -R2.reuse ;  /* 0x8000000205107221 */ /* 0x101fe20000000000 */
[----:B------:R-:W-:Y:S01]  /*0290*/  FADD R2, R7, -R2 ;  /* 0x8000000207027221 */ /* 0x000fe20000000000 */
[C---:B------:R-:W-:Y:S02]  /*02a0*/  FMUL R5, R3.reuse, R6 ;  /* 0x0000000603057220 */ /* 0x040fe40000400000 */
[C---:B------:R-:W-:Y:S01]  /*02b0*/  FMUL R16, R3.reuse, R16 ;  /* 0x0000001003107220 */ /* 0x040fe20000400000 */
[----:B------:R-:W-:Y:S01]  /*02c0*/  FMUL R2, R3, R2 ;  /* 0x0000000203027220 */ /* 0x000fe20000400000 */
[----:B-1----:R-:W-:-:S04]  /*02d0*/  @!P0 FMUL R17, R17, R17 ;  /* 0x0000001111118220 */ /* 0x002fc80000400000 */
[----:B------:R-:W-:Y:S01]  /*02e0*/  FADD R18, R17, 1 ;  /* 0x3f80000011127421 */ /* 0x000fe20000000000 */
[----:B------:R-:W-:Y:S02]  /*02f0*/  SHF.R.S32.HI R17, RZ, 0xe, R14 ;  /* 0x0000000eff117819 */ /* 0x000fe4000001140e */
[----:B------:R-:W-:Y:S02]  /*0300*/  IADD3 R14, R0, -R15, RZ ;  /* 0x8000000f000e7210 */ /* 0x000fe40007ffe0ff */
[----:B------:R-:W-:-:S03]  /*0310*/  FSETP.GT.AND P0, PT, R18, 8.50705917302346158658e+37, PT ;  /* 0x7e8000001200780b */ /* 0x000fc60003f04000 */
[----:B------:R-:W-:Y:S01]  /*0320*/  IMAD R17, R17, 0x4400, R14 ;  /* 0x0000440011117824 */ /* 0x000fe200078e020e */
[----:B------:R-:W-:Y:S01]  /*0330*/  FSEL R19, R19, 1, P0 ;  /* 0x3f80000013137808 */ /* 0x000fe20000000000 */
[----:B------:R-:W0:Y:S08]  /*0340*/  LDC.64 R14, c[0x0][0x240] ;  /* 0x00009000ff0e7b82 */ /* 0x000e300000000a00 */
[----:B------:R-:W-:-:S06]  /*0350*/  @P0 FMUL R18, R18, 0.25 ;  /* 0x3e80000012120820 */ /* 0x000fcc0000400000 */
[----:B------:R-:W1:Y:S01]  /*0360*/  MUFU.RCP R18, R18 ;  /* 0x0000001200127308 */ /* 0x000e620000001000 */
[----:B0-----:R-:W-:-:S04]  /*0370*/  IMAD.WIDE R14, R17, 0x4, R14 ;  /* 0x00000004110e7825 */ /* 0x001fc800078e020e */
[----:B-1----:R-:W-:-:S04]  /*0380*/  FMUL R19, R18, R19 ;  /* 0x0000001312137220 */ /* 0x002fc80000400000 */
[C---:B-----5:R-:W-:Y:S01]  /*0390*/  FFMA R4, R19.reuse, R4, R8 ;  /* 0x0000000413047223 */ /* 0x060fe20000000008 */
[C---:B------:R-:W-:Y:S01]  /*03a0*/  FFMA R9, R19.reuse, R16, R9 ;  /* 0x0000001013097223 */ /* 0x040fe20000000009 */
[C---:B------:R-:W-:Y:S01]  /*03b0*/  FFMA R10, R19.reuse, R5, R10 ;  /* 0x00000005130a7223 */ /* 0x040fe2000000000a */
[----:B------:R-:W-:Y:S02]  /*03c0*/  FFMA R2, R19, R2, R11 ;  /* 0x0000000213027223 */ /* 0x000fe4000000000b */
[----:B------:R-:W-:Y:S02]  /*03d0*/  FSETP.GEU.AND P3, PT, R4, RZ, PT ;  /* 0x000000ff0400720b */ /* 0x000fe40003f6e000 */
[----:B------:R-:W-:Y:S02]  /*03e0*/  FSETP.GEU.AND P2, PT, R9, RZ, PT ;  /* 0x000000ff0900720b */ /* 0x000fe40003f4e000 */
[----:B------:R-:W-:Y:S02]  /*03f0*/  FSETP.GEU.AND P1, PT, R10, RZ, PT ;  /* 0x000000ff0a00720b */ /* 0x000fe40003f2e000 */
[----:B------:R-:W-:-:S02]  /*0400*/  FSETP.GEU.AND P0, PT, R2, RZ, PT ;  /* 0x000000ff0200720b */ /* 0x000fc40003f0e000 */
[----:B------:R-:W-:Y:S02]  /*0410*/  SEL R4, R4, RZ, P3 ;  /* 0x000000ff04047207 */ /* 0x000fe40001800000 */
[----:B------:R-:W-:Y:S02]  /*0420*/  SEL R5, R9, RZ, P2 ;  /* 0x000000ff09057207 */ /* 0x000fe40001000000 */
[----:B------:R-:W-:Y:S02]  /*0430*/  SEL R6, R10, RZ, P1 ;  /* 0x000000ff0a067207 */ /* 0x000fe40000800000 */
[----:B------:R-:W-:-:S05]  /*0440*/  SEL R7, R2, RZ, P0 ;  /* 0x000000ff02077207 */ /* 0x000fca0000000000 */
[----:B------:R-:W-:Y:S04]  /*0450*/  STG.E.128 desc[UR4][R12.64], R4 ;  /* 0x000000040c007986 */ /* 0x000fe8000c101d04 */
[----:B------:R-:W-:Y:S01]  /*0460*/  STG.E.128 desc[UR4][R14.64], R4 ;  /* 0x000000040e007986 */ /* 0x000fe2000c101d04 */
[----:B------:R-:W-:Y:S05]  /*0470*/  EXIT ;  /* 0x000000000000794d */ /* 0x000fea0003800000 */
.L_x_0:
[----:B------:R-:W-:-:S00]  /*0480*/  BRA `(.L_x_0) ;  /* 0xfffffffc00fc7947 */ /* 0x000fc0000383ffff */
[----:B------:R-:W-:-:S00]  /*0490*/  NOP ;  /* 0x0000000000007918 */ /* 0x000fc00000000000 */
        /* <DEDUP_REMOVED lines=14> */
.L_x_1:


//--------------------- .nv.constant0.triton_poi_fused_add_cat_mul_relu_sigmoid_36 --------------------------
	.section	.nv.constant0.triton_poi_fused_add_cat_mul_relu_sigmoid_36,"a",@progbits
	.sectionflags	@""
	.align	4
.nv.constant0.triton_poi_fused_add_cat_mul_relu_sigmoid_36:
	.zero		588
